//
// Generated by NVIDIA NVVM Compiler
//
// Compiler Build ID: CL-36424714
// Cuda compilation tools, release 13.0, V13.0.88
// Based on NVVM 20.0.0
//

.version 9.0
.target sm_100
.address_size 64

	// .globl	_Z16divergent_kernelPfi

.visible .entry _Z16divergent_kernelPfi(
	.param .u64 .ptr .align 1 _Z16divergent_kernelPfi_param_0,
	.param .u32 _Z16divergent_kernelPfi_param_1
)
{
	.reg .pred 	%p<4>;
	.reg .b32 	%r<7>;
	.reg .b32 	%f<102>;
	.reg .b64 	%rd<5>;

	ld.param.u64 	%rd1, [_Z16divergent_kernelPfi_param_0];
	ld.param.u32 	%r2, [_Z16divergent_kernelPfi_param_1];
	mov.u32 	%r3, %ctaid.x;
	mov.u32 	%r4, %ntid.x;
	mov.u32 	%r5, %tid.x;
	mad.lo.s32 	%r1, %r3, %r4, %r5;
	setp.ge.s32 	%p1, %r1, %r2;
	and.b32  	%r6, %r1, 1;
	setp.eq.b32 	%p2, %r6, 1;
	or.pred  	%p3, %p1, %p2;
	@%p3 bra 	$L__BB0_2;
	cvta.to.global.u64 	%rd2, %rd1;
	mul.wide.s32 	%rd3, %r1, 4;
	add.s64 	%rd4, %rd2, %rd3;
	ld.global.f32 	%f1, [%rd4];
	fma.rn.f32 	%f2, %f1, %f1, 0f3A83126F;
	fma.rn.f32 	%f3, %f2, %f2, 0f3A83126F;
	fma.rn.f32 	%f4, %f3, %f3, 0f3A83126F;
	fma.rn.f32 	%f5, %f4, %f4, 0f3A83126F;
	fma.rn.f32 	%f6, %f5, %f5, 0f3A83126F;
	fma.rn.f32 	%f7, %f6, %f6, 0f3A83126F;
	fma.rn.f32 	%f8, %f7, %f7, 0f3A83126F;
	fma.rn.f32 	%f9, %f8, %f8, 0f3A83126F;
	fma.rn.f32 	%f10, %f9, %f9, 0f3A83126F;
	fma.rn.f32 	%f11, %f10, %f10, 0f3A83126F;
	fma.rn.f32 	%f12, %f11, %f11, 0f3A83126F;
	fma.rn.f32 	%f13, %f12, %f12, 0f3A83126F;
	fma.rn.f32 	%f14, %f13, %f13, 0f3A83126F;
	fma.rn.f32 	%f15, %f14, %f14, 0f3A83126F;
	fma.rn.f32 	%f16, %f15, %f15, 0f3A83126F;
	fma.rn.f32 	%f17, %f16, %f16, 0f3A83126F;
	fma.rn.f32 	%f18, %f17, %f17, 0f3A83126F;
	fma.rn.f32 	%f19, %f18, %f18, 0f3A83126F;
	fma.rn.f32 	%f20, %f19, %f19, 0f3A83126F;
	fma.rn.f32 	%f21, %f20, %f20, 0f3A83126F;
	fma.rn.f32 	%f22, %f21, %f21, 0f3A83126F;
	fma.rn.f32 	%f23, %f22, %f22, 0f3A83126F;
	fma.rn.f32 	%f24, %f23, %f23, 0f3A83126F;
	fma.rn.f32 	%f25, %f24, %f24, 0f3A83126F;
	fma.rn.f32 	%f26, %f25, %f25, 0f3A83126F;
	fma.rn.f32 	%f27, %f26, %f26, 0f3A83126F;
	fma.rn.f32 	%f28, %f27, %f27, 0f3A83126F;
	fma.rn.f32 	%f29, %f28, %f28, 0f3A83126F;
	fma.rn.f32 	%f30, %f29, %f29, 0f3A83126F;
	fma.rn.f32 	%f31, %f30, %f30, 0f3A83126F;
	fma.rn.f32 	%f32, %f31, %f31, 0f3A83126F;
	fma.rn.f32 	%f33, %f32, %f32, 0f3A83126F;
	fma.rn.f32 	%f34, %f33, %f33, 0f3A83126F;
	fma.rn.f32 	%f35, %f34, %f34, 0f3A83126F;
	fma.rn.f32 	%f36, %f35, %f35, 0f3A83126F;
	fma.rn.f32 	%f37, %f36, %f36, 0f3A83126F;
	fma.rn.f32 	%f38, %f37, %f37, 0f3A83126F;
	fma.rn.f32 	%f39, %f38, %f38, 0f3A83126F;
	fma.rn.f32 	%f40, %f39, %f39, 0f3A83126F;
	fma.rn.f32 	%f41, %f40, %f40, 0f3A83126F;
	fma.rn.f32 	%f42, %f41, %f41, 0f3A83126F;
	fma.rn.f32 	%f43, %f42, %f42, 0f3A83126F;
	fma.rn.f32 	%f44, %f43, %f43, 0f3A83126F;
	fma.rn.f32 	%f45, %f44, %f44, 0f3A83126F;
	fma.rn.f32 	%f46, %f45, %f45, 0f3A83126F;
	fma.rn.f32 	%f47, %f46, %f46, 0f3A83126F;
	fma.rn.f32 	%f48, %f47, %f47, 0f3A83126F;
	fma.rn.f32 	%f49, %f48, %f48, 0f3A83126F;
	fma.rn.f32 	%f50, %f49, %f49, 0f3A83126F;
	fma.rn.f32 	%f51, %f50, %f50, 0f3A83126F;
	fma.rn.f32 	%f52, %f51, %f51, 0f3A83126F;
	fma.rn.f32 	%f53, %f52, %f52, 0f3A83126F;
	fma.rn.f32 	%f54, %f53, %f53, 0f3A83126F;
	fma.rn.f32 	%f55, %f54, %f54, 0f3A83126F;
	fma.rn.f32 	%f56, %f55, %f55, 0f3A83126F;
	fma.rn.f32 	%f57, %f56, %f56, 0f3A83126F;
	fma.rn.f32 	%f58, %f57, %f57, 0f3A83126F;
	fma.rn.f32 	%f59, %f58, %f58, 0f3A83126F;
	fma.rn.f32 	%f60, %f59, %f59, 0f3A83126F;
	fma.rn.f32 	%f61, %f60, %f60, 0f3A83126F;
	fma.rn.f32 	%f62, %f61, %f61, 0f3A83126F;
	fma.rn.f32 	%f63, %f62, %f62, 0f3A83126F;
	fma.rn.f32 	%f64, %f63, %f63, 0f3A83126F;
	fma.rn.f32 	%f65, %f64, %f64, 0f3A83126F;
	fma.rn.f32 	%f66, %f65, %f65, 0f3A83126F;
	fma.rn.f32 	%f67, %f66, %f66, 0f3A83126F;
	fma.rn.f32 	%f68, %f67, %f67, 0f3A83126F;
	fma.rn.f32 	%f69, %f68, %f68, 0f3A83126F;
	fma.rn.f32 	%f70, %f69, %f69, 0f3A83126F;
	fma.rn.f32 	%f71, %f70, %f70, 0f3A83126F;
	fma.rn.f32 	%f72, %f71, %f71, 0f3A83126F;
	fma.rn.f32 	%f73, %f72, %f72, 0f3A83126F;
	fma.rn.f32 	%f74, %f73, %f73, 0f3A83126F;
	fma.rn.f32 	%f75, %f74, %f74, 0f3A83126F;
	fma.rn.f32 	%f76, %f75, %f75, 0f3A83126F;
	fma.rn.f32 	%f77, %f76, %f76, 0f3A83126F;
	fma.rn.f32 	%f78, %f77, %f77, 0f3A83126F;
	fma.rn.f32 	%f79, %f78, %f78, 0f3A83126F;
	fma.rn.f32 	%f80, %f79, %f79, 0f3A83126F;
	fma.rn.f32 	%f81, %f80, %f80, 0f3A83126F;
	fma.rn.f32 	%f82, %f81, %f81, 0f3A83126F;
	fma.rn.f32 	%f83, %f82, %f82, 0f3A83126F;
	fma.rn.f32 	%f84, %f83, %f83, 0f3A83126F;
	fma.rn.f32 	%f85, %f84, %f84, 0f3A83126F;
	fma.rn.f32 	%f86, %f85, %f85, 0f3A83126F;
	fma.rn.f32 	%f87, %f86, %f86, 0f3A83126F;
	fma.rn.f32 	%f88, %f87, %f87, 0f3A83126F;
	fma.rn.f32 	%f89, %f88, %f88, 0f3A83126F;
	fma.rn.f32 	%f90, %f89, %f89, 0f3A83126F;
	fma.rn.f32 	%f91, %f90, %f90, 0f3A83126F;
	fma.rn.f32 	%f92, %f91, %f91, 0f3A83126F;
	fma.rn.f32 	%f93, %f92, %f92, 0f3A83126F;
	fma.rn.f32 	%f94, %f93, %f93, 0f3A83126F;
	fma.rn.f32 	%f95, %f94, %f94, 0f3A83126F;
	fma.rn.f32 	%f96, %f95, %f95, 0f3A83126F;
	fma.rn.f32 	%f97, %f96, %f96, 0f3A83126F;
	fma.rn.f32 	%f98, %f97, %f97, 0f3A83126F;
	fma.rn.f32 	%f99, %f98, %f98, 0f3A83126F;
	fma.rn.f32 	%f100, %f99, %f99, 0f3A83126F;
	fma.rn.f32 	%f101, %f100, %f100, 0f3A83126F;
	st.global.f32 	[%rd4], %f101;
$L__BB0_2:
	ret;

}
	// .globl	_Z16optimized_kernelPfi
.visible .entry _Z16optimized_kernelPfi(
	.param .u64 .ptr .align 1 _Z16optimized_kernelPfi_param_0,
	.param .u32 _Z16optimized_kernelPfi_param_1
)
{
	.reg .pred 	%p<2>;
	.reg .b32 	%r<9>;
	.reg .b32 	%f<102>;
	.reg .b64 	%rd<5>;

	ld.param.u64 	%rd1, [_Z16optimized_kernelPfi_param_0];
	ld.param.u32 	%r2, [_Z16optimized_kernelPfi_param_1];
	mov.u32 	%r3, %ctaid.x;
	mov.u32 	%r4, %ntid.x;
	mov.u32 	%r5, %tid.x;
	mad.lo.s32 	%r1, %r3, %r4, %r5;
	shr.u32 	%r6, %r2, 31;
	add.s32 	%r7, %r2, %r6;
	shr.s32 	%r8, %r7, 1;
	setp.ge.s32 	%p1, %r1, %r8;
	@%p1 bra 	$L__BB1_2;
	cvta.to.global.u64 	%rd2, %rd1;
	mul.wide.s32 	%rd3, %r1, 4;
	add.s64 	%rd4, %rd2, %rd3;
	ld.global.f32 	%f1, [%rd4];
	fma.rn.f32 	%f2, %f1, %f1, 0f3A83126F;
	fma.rn.f32 	%f3, %f2, %f2, 0f3A83126F;
	fma.rn.f32 	%f4, %f3, %f3, 0f3A83126F;
	fma.rn.f32 	%f5, %f4, %f4, 0f3A83126F;
	fma.rn.f32 	%f6, %f5, %f5, 0f3A83126F;
	fma.rn.f32 	%f7, %f6, %f6, 0f3A83126F;
	fma.rn.f32 	%f8, %f7, %f7, 0f3A83126F;
	fma.rn.f32 	%f9, %f8, %f8, 0f3A83126F;
	fma.rn.f32 	%f10, %f9, %f9, 0f3A83126F;
	fma.rn.f32 	%f11, %f10, %f10, 0f3A83126F;
	fma.rn.f32 	%f12, %f11, %f11, 0f3A83126F;
	fma.rn.f32 	%f13, %f12, %f12, 0f3A83126F;
	fma.rn.f32 	%f14, %f13, %f13, 0f3A83126F;
	fma.rn.f32 	%f15, %f14, %f14, 0f3A83126F;
	fma.rn.f32 	%f16, %f15, %f15, 0f3A83126F;
	fma.rn.f32 	%f17, %f16, %f16, 0f3A83126F;
	fma.rn.f32 	%f18, %f17, %f17, 0f3A83126F;
	fma.rn.f32 	%f19, %f18, %f18, 0f3A83126F;
	fma.rn.f32 	%f20, %f19, %f19, 0f3A83126F;
	fma.rn.f32 	%f21, %f20, %f20, 0f3A83126F;
	fma.rn.f32 	%f22, %f21, %f21, 0f3A83126F;
	fma.rn.f32 	%f23, %f22, %f22, 0f3A83126F;
	fma.rn.f32 	%f24, %f23, %f23, 0f3A83126F;
	fma.rn.f32 	%f25, %f24, %f24, 0f3A83126F;
	fma.rn.f32 	%f26, %f25, %f25, 0f3A83126F;
	fma.rn.f32 	%f27, %f26, %f26, 0f3A83126F;
	fma.rn.f32 	%f28, %f27, %f27, 0f3A83126F;
	fma.rn.f32 	%f29, %f28, %f28, 0f3A83126F;
	fma.rn.f32 	%f30, %f29, %f29, 0f3A83126F;
	fma.rn.f32 	%f31, %f30, %f30, 0f3A83126F;
	fma.rn.f32 	%f32, %f31, %f31, 0f3A83126F;
	fma.rn.f32 	%f33, %f32, %f32, 0f3A83126F;
	fma.rn.f32 	%f34, %f33, %f33, 0f3A83126F;
	fma.rn.f32 	%f35, %f34, %f34, 0f3A83126F;
	fma.rn.f32 	%f36, %f35, %f35, 0f3A83126F;
	fma.rn.f32 	%f37, %f36, %f36, 0f3A83126F;
	fma.rn.f32 	%f38, %f37, %f37, 0f3A83126F;
	fma.rn.f32 	%f39, %f38, %f38, 0f3A83126F;
	fma.rn.f32 	%f40, %f39, %f39, 0f3A83126F;
	fma.rn.f32 	%f41, %f40, %f40, 0f3A83126F;
	fma.rn.f32 	%f42, %f41, %f41, 0f3A83126F;
	fma.rn.f32 	%f43, %f42, %f42, 0f3A83126F;
	fma.rn.f32 	%f44, %f43, %f43, 0f3A83126F;
	fma.rn.f32 	%f45, %f44, %f44, 0f3A83126F;
	fma.rn.f32 	%f46, %f45, %f45, 0f3A83126F;
	fma.rn.f32 	%f47, %f46, %f46, 0f3A83126F;
	fma.rn.f32 	%f48, %f47, %f47, 0f3A83126F;
	fma.rn.f32 	%f49, %f48, %f48, 0f3A83126F;
	fma.rn.f32 	%f50, %f49, %f49, 0f3A83126F;
	fma.rn.f32 	%f51, %f50, %f50, 0f3A83126F;
	fma.rn.f32 	%f52, %f51, %f51, 0f3A83126F;
	fma.rn.f32 	%f53, %f52, %f52, 0f3A83126F;
	fma.rn.f32 	%f54, %f53, %f53, 0f3A83126F;
	fma.rn.f32 	%f55, %f54, %f54, 0f3A83126F;
	fma.rn.f32 	%f56, %f55, %f55, 0f3A83126F;
	fma.rn.f32 	%f57, %f56, %f56, 0f3A83126F;
	fma.rn.f32 	%f58, %f57, %f57, 0f3A83126F;
	fma.rn.f32 	%f59, %f58, %f58, 0f3A83126F;
	fma.rn.f32 	%f60, %f59, %f59, 0f3A83126F;
	fma.rn.f32 	%f61, %f60, %f60, 0f3A83126F;
	fma.rn.f32 	%f62, %f61, %f61, 0f3A83126F;
	fma.rn.f32 	%f63, %f62, %f62, 0f3A83126F;
	fma.rn.f32 	%f64, %f63, %f63, 0f3A83126F;
	fma.rn.f32 	%f65, %f64, %f64, 0f3A83126F;
	fma.rn.f32 	%f66, %f65, %f65, 0f3A83126F;
	fma.rn.f32 	%f67, %f66, %f66, 0f3A83126F;
	fma.rn.f32 	%f68, %f67, %f67, 0f3A83126F;
	fma.rn.f32 	%f69, %f68, %f68, 0f3A83126F;
	fma.rn.f32 	%f70, %f69, %f69, 0f3A83126F;
	fma.rn.f32 	%f71, %f70, %f70, 0f3A83126F;
	fma.rn.f32 	%f72, %f71, %f71, 0f3A83126F;
	fma.rn.f32 	%f73, %f72, %f72, 0f3A83126F;
	fma.rn.f32 	%f74, %f73, %f73, 0f3A83126F;
	fma.rn.f32 	%f75, %f74, %f74, 0f3A83126F;
	fma.rn.f32 	%f76, %f75, %f75, 0f3A83126F;
	fma.rn.f32 	%f77, %f76, %f76, 0f3A83126F;
	fma.rn.f32 	%f78, %f77, %f77, 0f3A83126F;
	fma.rn.f32 	%f79, %f78, %f78, 0f3A83126F;
	fma.rn.f32 	%f80, %f79, %f79, 0f3A83126F;
	fma.rn.f32 	%f81, %f80, %f80, 0f3A83126F;
	fma.rn.f32 	%f82, %f81, %f81, 0f3A83126F;
	fma.rn.f32 	%f83, %f82, %f82, 0f3A83126F;
	fma.rn.f32 	%f84, %f83, %f83, 0f3A83126F;
	fma.rn.f32 	%f85, %f84, %f84, 0f3A83126F;
	fma.rn.f32 	%f86, %f85, %f85, 0f3A83126F;
	fma.rn.f32 	%f87, %f86, %f86, 0f3A83126F;
	fma.rn.f32 	%f88, %f87, %f87, 0f3A83126F;
	fma.rn.f32 	%f89, %f88, %f88, 0f3A83126F;
	fma.rn.f32 	%f90, %f89, %f89, 0f3A83126F;
	fma.rn.f32 	%f91, %f90, %f90, 0f3A83126F;
	fma.rn.f32 	%f92, %f91, %f91, 0f3A83126F;
	fma.rn.f32 	%f93, %f92, %f92, 0f3A83126F;
	fma.rn.f32 	%f94, %f93, %f93, 0f3A83126F;
	fma.rn.f32 	%f95, %f94, %f94, 0f3A83126F;
	fma.rn.f32 	%f96, %f95, %f95, 0f3A83126F;
	fma.rn.f32 	%f97, %f96, %f96, 0f3A83126F;
	fma.rn.f32 	%f98, %f97, %f97, 0f3A83126F;
	fma.rn.f32 	%f99, %f98, %f98, 0f3A83126F;
	fma.rn.f32 	%f100, %f99, %f99, 0f3A83126F;
	fma.rn.f32 	%f101, %f100, %f100, 0f3A83126F;
	st.global.f32 	[%rd4], %f101;
$L__BB1_2:
	ret;

}


// ===== COMPILED SASS (sm_100) =====

	.target	sm_100

	.elftype	@"ET_EXEC"


//--------------------- .note.nv.tkinfo           --------------------------
	.section	.note.nv.tkinfo,"",@"SHT_NOTE"
	.sectionflags	@"SHF_NOTE_NV_TKINFO"
	.tkinfo
        /*0018*/ 	.word	0x00000002
        /*0030*/ 	.string	""
        /*0030*/ 	.string	"ptxas"
        /*0030*/ 	.string	"Cuda compilation tools, release 13.0, V13.0.88"
        /*0030*/ 	.string	"Build cuda_13.0.r13.0/compiler.36424714_0"
        /*0030*/ 	.string	"-arch sm_100 -m 64 "



//--------------------- .note.nv.cuinfo           --------------------------
	.section	.note.nv.cuinfo,"",@"SHT_NOTE"
	.sectionflags	@"SHF_NOTE_NV_CUINFO"
        /*0018*/ 	.short	0x0002
        /*001a*/ 	.short	0x0064
        /*001c*/ 	.short	0x0082
	.zero		2


//--------------------- .nv.info                  --------------------------
	.section	.nv.info,"",@"SHT_CUDA_INFO"
	.align	4


	//----- nvinfo : EIATTR_REGCOUNT
	.align		4
        /*0000*/ 	.byte	0x04, 0x2f
        /*0002*/ 	.short	(.L_1 - .L_0)
	.align		4
.L_0:
        /*0004*/ 	.word	index@(_Z16divergent_kernelPfi)
        /*0008*/ 	.word	0x00000008


	//----- nvinfo : EIATTR_FRAME_SIZE
	.align		4
.L_1:
        /*000c*/ 	.byte	0x04, 0x11
        /*000e*/ 	.short	(.L_3 - .L_2)
	.align		4
.L_2:
        /*0010*/ 	.word	index@(_Z16divergent_kernelPfi)
        /*0014*/ 	.word	0x00000000


	//----- nvinfo : EIATTR_REGCOUNT
	.align		4
.L_3:
        /*0018*/ 	.byte	0x04, 0x2f
        /*001a*/ 	.short	(.L_5 - .L_4)
	.align		4
.L_4:
        /*001c*/ 	.word	index@(_Z16optimized_kernelPfi)
        /*0020*/ 	.word	0x00000008


	//----- nvinfo : EIATTR_FRAME_SIZE
	.align		4
.L_5:
        /*0024*/ 	.byte	0x04, 0x11
        /*0026*/ 	.short	(.L_7 - .L_6)
	.align		4
.L_6:
        /*0028*/ 	.word	index@(_Z16optimized_kernelPfi)
        /*002c*/ 	.word	0x00000000


	//----- nvinfo : EIATTR_MIN_STACK_SIZE
	.align		4
.L_7:
        /*0030*/ 	.byte	0x04, 0x12
        /*0032*/ 	.short	(.L_9 - .L_8)
	.align		4
.L_8:
        /*0034*/ 	.word	index@(_Z16optimized_kernelPfi)
        /*0038*/ 	.word	0x00000000


	//----- nvinfo : EIATTR_MIN_STACK_SIZE
	.align		4
.L_9:
        /*003c*/ 	.byte	0x04, 0x12
        /*003e*/ 	.short	(.L_11 - .L_10)
	.align		4
.L_10:
        /*0040*/ 	.word	index@(_Z16divergent_kernelPfi)
        /*0044*/ 	.word	0x00000000
.L_11:


//--------------------- .nv.compat                --------------------------
	.section	.nv.compat,"",@"SHT_CUDA_COMPAT_INFO"
	.align	4
        /*0000*/ 	.byte	0x02, 0x09, 0x00, 0x00, 0x02, 0x02, 0x01, 0x00, 0x02, 0x05, 0x05, 0x00, 0x03, 0x07, 0x01, 0x01
        /*0010*/ 	.byte	0x02, 0x03, 0x00, 0x00, 0x02, 0x06, 0x01, 0x00, 0x04, 0x0b, 0x08, 0x00, 0x09, 0x00, 0x00, 0x00
        /*0020*/ 	.byte	0x00, 0x00, 0x00, 0x00


//--------------------- .nv.info._Z16optimized_kernelPfi --------------------------
	.section	.nv.info._Z16optimized_kernelPfi,"",@"SHT_CUDA_INFO"
	.sectionflags	@""
	.align	4


	//----- nvinfo : EIATTR_CUDA_API_VERSION
	.align		4
        /*0000*/ 	.byte	0x04, 0x37
        /*0002*/ 	.short	(.L_13 - .L_12)
.L_12:
        /*0004*/ 	.word	0x00000082


	//----- nvinfo : EIATTR_KPARAM_INFO
	.align		4
.L_13:
        /*0008*/ 	.byte	0x04, 0x17
        /*000a*/ 	.short	(.L_15 - .L_14)
.L_14:
        /*000c*/ 	.word	0x00000000
        /*0010*/ 	.short	0x0001
        /*0012*/ 	.short	0x0008
        /*0014*/ 	.byte	0x00, 0xf0, 0x11, 0x00


	//----- nvinfo : EIATTR_KPARAM_INFO
	.align		4
.L_15:
        /*0018*/ 	.byte	0x04, 0x17
        /*001a*/ 	.short	(.L_17 - .L_16)
.L_16:
        /*001c*/ 	.word	0x00000000
        /*0020*/ 	.short	0x0000
        /*0022*/ 	.short	0x0000
        /*0024*/ 	.byte	0x00, 0xf5, 0x21, 0x00


	//----- nvinfo : EIATTR_SPARSE_MMA_MASK
	.align		4
.L_17:
        /*0028*/ 	.byte	0x03, 0x50
        /*002a*/ 	.short	0x0000


	//----- nvinfo : EIATTR_MAXREG_COUNT
	.align		4
        /*002c*/ 	.byte	0x03, 0x1b
        /*002e*/ 	.short	0x00ff


	//----- nvinfo : EIATTR_MERCURY_ISA_VERSION
	.align		4
        /*0030*/ 	.byte	0x03, 0x5f
        /*0032*/ 	.short	0x0101


	//----- nvinfo : EIATTR_VRC_CTA_INIT_COUNT
	.align		4
        /*0034*/ 	.byte	0x02, 0x4a
	.zero		1
	.zero		1


	//----- nvinfo : EIATTR_EXIT_INSTR_OFFSETS
	.align		4
        /*0038*/ 	.byte	0x04, 0x1c
        /*003a*/ 	.short	(.L_19 - .L_18)


	//   ....[0]....
.L_18:
        /*003c*/ 	.word	0x00000090


	//   ....[1]....
        /*0040*/ 	.word	0x00000730


	//----- nvinfo : EIATTR_CBANK_PARAM_SIZE
	.align		4
.L_19:
        /*0044*/ 	.byte	0x03, 0x19
        /*0046*/ 	.short	0x000c


	//----- nvinfo : EIATTR_PARAM_CBANK
	.align		4
        /*0048*/ 	.byte	0x04, 0x0a
        /*004a*/ 	.short	(.L_21 - .L_20)
	.align		4
.L_20:
        /*004c*/ 	.word	index@(.nv.constant0._Z16optimized_kernelPfi)
        /*0050*/ 	.short	0x0380
        /*0052*/ 	.short	0x000c


	//----- nvinfo : EIATTR_SW_WAR
	.align		4
.L_21:
        /*0054*/ 	.byte	0x04, 0x36
        /*0056*/ 	.short	(.L_23 - .L_22)
.L_22:
        /*0058*/ 	.word	0x00000008
.L_23:


//--------------------- .nv.info._Z16divergent_kernelPfi --------------------------
	.section	.nv.info._Z16divergent_kernelPfi,"",@"SHT_CUDA_INFO"
	.sectionflags	@""
	.align	4


	//----- nvinfo : EIATTR_CUDA_API_VERSION
	.align		4
        /*0000*/ 	.byte	0x04, 0x37
        /*0002*/ 	.short	(.L_25 - .L_24)
.L_24:
        /*0004*/ 	.word	0x00000082


	//----- nvinfo : EIATTR_KPARAM_INFO
	.align		4
.L_25:
        /*0008*/ 	.byte	0x04, 0x17
        /*000a*/ 	.short	(.L_27 - .L_26)
.L_26:
        /*000c*/ 	.word	0x00000000
        /*0010*/ 	.short	0x0001
        /*0012*/ 	.short	0x0008
        /*0014*/ 	.byte	0x00, 0xf0, 0x11, 0x00


	//----- nvinfo : EIATTR_KPARAM_INFO
	.align		4
.L_27:
        /*0018*/ 	.byte	0x04, 0x17
        /*001a*/ 	.short	(.L_29 - .L_28)
.L_28:
        /*001c*/ 	.word	0x00000000
        /*0020*/ 	.short	0x0000
        /*0022*/ 	.short	0x0000
        /*0024*/ 	.byte	0x00, 0xf5, 0x21, 0x00


	//----- nvinfo : EIATTR_SPARSE_MMA_MASK
	.align		4
.L_29:
        /*0028*/ 	.byte	0x03, 0x50
        /*002a*/ 	.short	0x0000


	//----- nvinfo : EIATTR_MAXREG_COUNT
	.align		4
        /*002c*/ 	.byte	0x03, 0x1b
        /*002e*/ 	.short	0x00ff


	//----- nvinfo : EIATTR_MERCURY_ISA_VERSION
	.align		4
        /*0030*/ 	.byte	0x03, 0x5f
        /*0032*/ 	.short	0x0101


	//----- nvinfo : EIATTR_VRC_CTA_INIT_COUNT
	.align		4
        /*0034*/ 	.byte	0x02, 0x4a
	.zero		1
	.zero		1


	//----- nvinfo : EIATTR_EXIT_INSTR_OFFSETS
	.align		4
        /*0038*/ 	.byte	0x04, 0x1c
        /*003a*/ 	.short	(.L_31 - .L_30)


	//   ....[0]....
.L_30:
        /*003c*/ 	.word	0x00000090


	//   ....[1]....
        /*0040*/ 	.word	0x00000730


	//----- nvinfo : EIATTR_CBANK_PARAM_SIZE
	.align		4
.L_31:
        /*0044*/ 	.byte	0x03, 0x19
        /*0046*/ 	.short	0x000c


	//----- nvinfo : EIATTR_PARAM_CBANK
	.align		4
        /*0048*/ 	.byte	0x04, 0x0a
        /*004a*/ 	.short	(.L_33 - .L_32)
	.align		4
.L_32:
        /*004c*/ 	.word	index@(.nv.constant0._Z16divergent_kernelPfi)
        /*0050*/ 	.short	0x0380
        /*0052*/ 	.short	0x000c


	//----- nvinfo : EIATTR_SW_WAR
	.align		4
.L_33:
        /*0054*/ 	.byte	0x04, 0x36
        /*0056*/ 	.short	(.L_35 - .L_34)
.L_34:
        /*0058*/ 	.word	0x00000008
.L_35:


//--------------------- .nv.callgraph             --------------------------
	.section	.nv.callgraph,"",@"SHT_CUDA_CALLGRAPH"
	.align	4
	.sectionentsize	8
	.align		4
        /*0000*/ 	.word	0x00000000
	.align		4
        /*0004*/ 	.word	0xffffffff
	.align		4
        /*0008*/ 	.word	0x00000000
	.align		4
        /*000c*/ 	.word	0xfffffffe
	.align		4
        /*0010*/ 	.word	0x00000000
	.align		4
        /*0014*/ 	.word	0xfffffffd
	.align		4
        /*0018*/ 	.word	0x00000000
	.align		4
        /*001c*/ 	.word	0xfffffffc


//--------------------- .text._Z16optimized_kernelPfi --------------------------
	.section	.text._Z16optimized_kernelPfi,"ax",@progbits
	.align	128
        .global         _Z16optimized_kernelPfi
        .type           _Z16optimized_kernelPfi,@function
        .size           _Z16optimized_kernelPfi,(.L_x_2 - _Z16optimized_kernelPfi)
        .other          _Z16optimized_kernelPfi,@"STO_CUDA_ENTRY STV_DEFAULT"
_Z16optimized_kernelPfi:
.text._Z16optimized_kernelPfi:
[----:B------:R-:W-:Y:S01]  /*0000*/  LDC R1, c[0x0][0x37c] ;  /* 0x0000df00ff017b82 */ /* 0x000fe20000000800 */
[----:B------:R-:W0:Y:S07]  /*0010*/  S2R R0, SR_TID.X ;  /* 0x0000000000007919 */ /* 0x000e2e0000002100 */
[----:B------:R-:W0:Y:S01]  /*0020*/  S2UR UR5, SR_CTAID.X ;  /* 0x00000000000579c3 */ /* 0x000e220000002500 */
[----:B------:R-:W1:Y:S07]  /*0030*/  LDCU UR4, c[0x0][0x388] ;  /* 0x00007100ff0477ac */ /* 0x000e6e0008000800 */
[----:B------:R-:W0:Y:S01]  /*0040*/  LDC R5, c[0x0][0x360] ;  /* 0x0000d800ff057b82 */ /* 0x000e220000000800 */
[----:B-1----:R-:W-:-:S04]  /*0050*/  ULEA.HI UR4, UR4, UR4, URZ, 0x1 ;  /* 0x0000000404047291 */ /* 0x002fc8000f8f08ff */
[----:B------:R-:W-:Y:S01]  /*0060*/  USHF.R.S32.HI UR4, URZ, 0x1, UR4 ;  /* 0x00000001ff047899 */ /* 0x000fe20008011404 */
[----:B0-----:R-:W-:-:S05]  /*0070*/  IMAD R5, R5, UR5, R0 ;  /* 0x0000000505057c24 */ /* 0x001fca000f8e0200 */
[----:B------:R-:W-:-:S13]  /*0080*/  ISETP.GE.AND P0, PT, R5, UR4, PT ;  /* 0x0000000405007c0c */ /* 0x000fda000bf06270 */
[----:B------:R-:W-:Y:S05]  /*0090*/  @P0 EXIT ;  /* 0x000000000000094d */ /* 0x000fea0003800000 */
[----:B------:R-:W0:Y:S01]  /*00a0*/  LDC.64 R2, c[0x0][0x380] ;  /* 0x0000e000ff027b82 */ /* 0x000e220000000a00 */
[----:B------:R-:W1:Y:S01]  /*00b0*/  LDCU.64 UR4, c[0x0][0x358] ;  /* 0x00006b00ff0477ac */ /* 0x000e620008000a00 */
[----:B0-----:R-:W-:-:S05]  /*00c0*/  IMAD.WIDE R2, R5, 0x4, R2 ;  /* 0x0000000405027825 */ /* 0x001fca00078e0202 */
[----:B-1----:R-:W2:Y:S02]  /*00d0*/  LDG.E R0, desc[UR4][R2.64] ;  /* 0x0000000402007981 */ /* 0x002ea4000c1e1900 */
[----:B--2---:R-:W-:-:S04]  /*00e0*/  FFMA R0, R0, R0, 0.0010000000474974513054 ;  /* 0x3a83126f00007423 */ /* 0x004fc80000000000 */
[----:B------:R-:W-:-:S04]  /*00f0*/  FFMA R0, R0, R0, 0.0010000000474974513054 ;  /* 0x3a83126f00007423 */ /* 0x000fc80000000000 */
        /* <DEDUP_REMOVED lines=97> */
[----:B------:R-:W-:-:S05]  /*0710*/  FFMA R5, R0, R0, 0.0010000000474974513054 ;  /* 0x3a83126f00057423 */ /* 0x000fca0000000000 */
[----:B------:R-:W-:Y:S01]  /*0720*/  STG.E desc[UR4][R2.64], R5 ;  /* 0x0000000502007986 */ /* 0x000fe2000c101904 */
[----:B------:R-:W-:Y:S05]  /*0730*/  EXIT ;  /* 0x000000000000794d */ /* 0x000fea0003800000 */
.L_x_0:
[----:B------:R-:W-:-:S00]  /*0740*/  BRA `(.L_x_0) ;  /* 0xfffffffc00fc7947 */ /* 0x000fc0000383ffff */
[----:B------:R-:W-:-:S00]  /*0750*/  NOP ;  /* 0x0000000000007918 */ /* 0x000fc00000000000 */
        /* <DEDUP_REMOVED lines=10> */
.L_x_2:


//--------------------- .text._Z16divergent_kernelPfi --------------------------
	.section	.text._Z16divergent_kernelPfi,"ax",@progbits
	.align	128
        .global         _Z16divergent_kernelPfi
        .type           _Z16divergent_kernelPfi,@function
        .size           _Z16divergent_kernelPfi,(.L_x_3 - _Z16divergent_kernelPfi)
        .other          _Z16divergent_kernelPfi,@"STO_CUDA_ENTRY STV_DEFAULT"
_Z16divergent_kernelPfi:
.text._Z16divergent_kernelPfi:
[----:B------:R-:W-:Y:S01]  /*0000*/  LDC R1, c[0x0][0x37c] ;  /* 0x0000df00ff017b82 */ /* 0x000fe20000000800 */
[----:B------:R-:W0:Y:S07]  /*0010*/  S2R R0, SR_TID.X ;  /* 0x0000000000007919 */ /* 0x000e2e0000002100 */
[----:B------:R-:W0:Y:S01]  /*0020*/  S2UR UR4, SR_CTAID.X ;  /* 0x00000000000479c3 */ /* 0x000e220000002500 */
[----:B------:R-:W1:Y:S07]  /*0030*/  LDCU UR5, c[0x0][0x388] ;  /* 0x00007100ff0577ac */ /* 0x000e6e0008000800 */
[----:B------:R-:W0:Y:S02]  /*0040*/  LDC R5, c[0x0][0x360] ;  /* 0x0000d800ff057b82 */ /* 0x000e240000000800 */
[----:B0-----:R-:W-:-:S05]  /*0050*/  IMAD R5, R5, UR4, R0 ;  /* 0x0000000405057c24 */ /* 0x001fca000f8e0200 */
[----:B------:R-:W-:-:S04]  /*0060*/  LOP3.LUT R0, R5, 0x1, RZ, 0xc0, !PT ;  /* 0x0000000105007812 */ /* 0x000fc800078ec0ff */
[----:B------:R-:W-:-:S04]  /*0070*/  ISETP.NE.U32.AND P0, PT, R0, 0x1, PT ;  /* 0x000000010000780c */ /* 0x000fc80003f05070 */
[----:B-1----:R-:W-:-:S13]  /*0080*/  ISETP.GE.OR P0, PT, R5, UR5, !P0 ;  /* 0x0000000505007c0c */ /* 0x002fda000c706670 */
        /* <DEDUP_REMOVED lines=107> */
.L_x_1:
        /* <DEDUP_REMOVED lines=12> */
.L_x_3:


//--------------------- .nv.shared.reserved.0     --------------------------
	.section	.nv.shared.reserved.0,"aw",@nobits
	.weak		__nv_reservedSMEM_offset_0_alias
	.size		__nv_reservedSMEM_offset_0_alias, 0, 64
	.other		__nv_reservedSMEM_offset_0_alias,@"STO_CUDA_RESERVED_SHARED STV_DEFAULT"
__nv_reservedSMEM_offset_0_alias:
	.zero		0
	.zero		64


//--------------------- .nv.constant0._Z16optimized_kernelPfi --------------------------
	.section	.nv.constant0._Z16optimized_kernelPfi,"a",@progbits
	.sectionflags	@""
	.align	4
.nv.constant0._Z16optimized_kernelPfi:
	.zero		908


//--------------------- .nv.constant0._Z16divergent_kernelPfi --------------------------
	.section	.nv.constant0._Z16divergent_kernelPfi,"a",@progbits
	.sectionflags	@""
	.align	4
.nv.constant0._Z16divergent_kernelPfi:
	.zero		908


//--------------------- SYMBOLS --------------------------

	.type		.nv.reservedSmem.offset0,@object
	.size		.nv.reservedSmem.offset0,0x4
